//
// Generated by NVIDIA NVVM Compiler
//
// Compiler Build ID: CL-36424714
// Cuda compilation tools, release 13.0, V13.0.88
// Based on NVVM 20.0.0
//

.version 9.0
.target sm_100
.address_size 64

	// .globl	_Z14mySimpleKernelPii

.visible .entry _Z14mySimpleKernelPii(
	.param .u64 .ptr .align 1 _Z14mySimpleKernelPii_param_0,
	.param .u32 _Z14mySimpleKernelPii_param_1
)
{
	.reg .pred 	%p<2>;
	.reg .b32 	%r<8>;
	.reg .b64 	%rd<5>;

	ld.param.u64 	%rd1, [_Z14mySimpleKernelPii_param_0];
	ld.param.u32 	%r2, [_Z14mySimpleKernelPii_param_1];
	mov.u32 	%r3, %ntid.x;
	mov.u32 	%r4, %ctaid.x;
	mov.u32 	%r5, %tid.x;
	mad.lo.s32 	%r1, %r3, %r4, %r5;
	setp.ge.s32 	%p1, %r1, %r2;
	@%p1 bra 	$L__BB0_2;
	cvta.to.global.u64 	%rd2, %rd1;
	mul.wide.s32 	%rd3, %r1, 4;
	add.s64 	%rd4, %rd2, %rd3;
	ld.global.u32 	%r6, [%rd4];
	add.s32 	%r7, %r6, 1;
	st.global.u32 	[%rd4], %r7;
$L__BB0_2:
	ret;

}


// ===== COMPILED SASS (sm_100) =====

	.target	sm_100

	.elftype	@"ET_EXEC"


//--------------------- .note.nv.tkinfo           --------------------------
	.section	.note.nv.tkinfo,"",@"SHT_NOTE"
	.sectionflags	@"SHF_NOTE_NV_TKINFO"
	.tkinfo
        /*0018*/ 	.word	0x00000002
        /*0030*/ 	.string	""
        /*0030*/ 	.string	"ptxas"
        /*0030*/ 	.string	"Cuda compilation tools, release 13.0, V13.0.88"
        /*0030*/ 	.string	"Build cuda_13.0.r13.0/compiler.36424714_0"
        /*0030*/ 	.string	"-arch sm_100 -m 64 "



//--------------------- .note.nv.cuinfo           --------------------------
	.section	.note.nv.cuinfo,"",@"SHT_NOTE"
	.sectionflags	@"SHF_NOTE_NV_CUINFO"
        /*0018*/ 	.short	0x0002
        /*001a*/ 	.short	0x0064
        /*001c*/ 	.short	0x0082
	.zero		2


//--------------------- .nv.info                  --------------------------
	.section	.nv.info,"",@"SHT_CUDA_INFO"
	.align	4


	//----- nvinfo : EIATTR_REGCOUNT
	.align		4
        /*0000*/ 	.byte	0x04, 0x2f
        /*0002*/ 	.short	(.L_1 - .L_0)
	.align		4
.L_0:
        /*0004*/ 	.word	index@(_Z14mySimpleKernelPii)
        /*0008*/ 	.word	0x00000008


	//----- nvinfo : EIATTR_FRAME_SIZE
	.align		4
.L_1:
        /*000c*/ 	.byte	0x04, 0x11
        /*000e*/ 	.short	(.L_3 - .L_2)
	.align		4
.L_2:
        /*0010*/ 	.word	index@(_Z14mySimpleKernelPii)
        /*0014*/ 	.word	0x00000000


	//----- nvinfo : EIATTR_MIN_STACK_SIZE
	.align		4
.L_3:
        /*0018*/ 	.byte	0x04, 0x12
        /*001a*/ 	.short	(.L_5 - .L_4)
	.align		4
.L_4:
        /*001c*/ 	.word	index@(_Z14mySimpleKernelPii)
        /*0020*/ 	.word	0x00000000
.L_5:


//--------------------- .nv.compat                --------------------------
	.section	.nv.compat,"",@"SHT_CUDA_COMPAT_INFO"
	.align	4
        /*0000*/ 	.byte	0x02, 0x09, 0x00, 0x00, 0x02, 0x02, 0x01, 0x00, 0x02, 0x05, 0x05, 0x00, 0x03, 0x07, 0x01, 0x01
        /*0010*/ 	.byte	0x02, 0x03, 0x00, 0x00, 0x02, 0x06, 0x01, 0x00, 0x04, 0x0b, 0x08, 0x00, 0x09, 0x00, 0x00, 0x00
        /*0020*/ 	.byte	0x00, 0x00, 0x00, 0x00


//--------------------- .nv.info._Z14mySimpleKernelPii --------------------------
	.section	.nv.info._Z14mySimpleKernelPii,"",@"SHT_CUDA_INFO"
	.sectionflags	@""
	.align	4


	//----- nvinfo : EIATTR_CUDA_API_VERSION
	.align		4
        /*0000*/ 	.byte	0x04, 0x37
        /*0002*/ 	.short	(.L_7 - .L_6)
.L_6:
        /*0004*/ 	.word	0x00000082


	//----- nvinfo : EIATTR_KPARAM_INFO
	.align		4
.L_7:
        /*0008*/ 	.byte	0x04, 0x17
        /*000a*/ 	.short	(.L_9 - .L_8)
.L_8:
        /*000c*/ 	.word	0x00000000
        /*0010*/ 	.short	0x0001
        /*0012*/ 	.short	0x0008
        /*0014*/ 	.byte	0x00, 0xf0, 0x11, 0x00


	//----- nvinfo : EIATTR_KPARAM_INFO
	.align		4
.L_9:
        /*0018*/ 	.byte	0x04, 0x17
        /*001a*/ 	.short	(.L_11 - .L_10)
.L_10:
        /*001c*/ 	.word	0x00000000
        /*0020*/ 	.short	0x0000
        /*0022*/ 	.short	0x0000
        /*0024*/ 	.byte	0x00, 0xf5, 0x21, 0x00


	//----- nvinfo : EIATTR_SPARSE_MMA_MASK
	.align		4
.L_11:
        /*0028*/ 	.byte	0x03, 0x50
        /*002a*/ 	.short	0x0000


	//----- nvinfo : EIATTR_MAXREG_COUNT
	.align		4
        /*002c*/ 	.byte	0x03, 0x1b
        /*002e*/ 	.short	0x00ff


	//----- nvinfo : EIATTR_MERCURY_ISA_VERSION
	.align		4
        /*0030*/ 	.byte	0x03, 0x5f
        /*0032*/ 	.short	0x0101


	//----- nvinfo : EIATTR_VRC_CTA_INIT_COUNT
	.align		4
        /*0034*/ 	.byte	0x02, 0x4a
	.zero		1
	.zero		1


	//----- nvinfo : EIATTR_EXIT_INSTR_OFFSETS
	.align		4
        /*0038*/ 	.byte	0x04, 0x1c
        /*003a*/ 	.short	(.L_13 - .L_12)


	//   ....[0]....
.L_12:
        /*003c*/ 	.word	0x00000070


	//   ....[1]....
        /*0040*/ 	.word	0x000000e0


	//----- nvinfo : EIATTR_CBANK_PARAM_SIZE
	.align		4
.L_13:
        /*0044*/ 	.byte	0x03, 0x19
        /*0046*/ 	.short	0x000c


	//----- nvinfo : EIATTR_PARAM_CBANK
	.align		4
        /*0048*/ 	.byte	0x04, 0x0a
        /*004a*/ 	.short	(.L_15 - .L_14)
	.align		4
.L_14:
        /*004c*/ 	.word	index@(.nv.constant0._Z14mySimpleKernelPii)
        /*0050*/ 	.short	0x0380
        /*0052*/ 	.short	0x000c


	//----- nvinfo : EIATTR_SW_WAR
	.align		4
.L_15:
        /*0054*/ 	.byte	0x04, 0x36
        /*0056*/ 	.short	(.L_17 - .L_16)
.L_16:
        /*0058*/ 	.word	0x00000008
.L_17:


//--------------------- .nv.callgraph             --------------------------
	.section	.nv.callgraph,"",@"SHT_CUDA_CALLGRAPH"
	.align	4
	.sectionentsize	8
	.align		4
        /*0000*/ 	.word	0x00000000
	.align		4
        /*0004*/ 	.word	0xffffffff
	.align		4
        /*0008*/ 	.word	0x00000000
	.align		4
        /*000c*/ 	.word	0xfffffffe
	.align		4
        /*0010*/ 	.word	0x00000000
	.align		4
        /*0014*/ 	.word	0xfffffffd
	.align		4
        /*0018*/ 	.word	0x00000000
	.align		4
        /*001c*/ 	.word	0xfffffffc


//--------------------- .text._Z14mySimpleKernelPii --------------------------
	.section	.text._Z14mySimpleKernelPii,"ax",@progbits
	.align	128
        .global         _Z14mySimpleKernelPii
        .type           _Z14mySimpleKernelPii,@function
        .size           _Z14mySimpleKernelPii,(.L_x_1 - _Z14mySimpleKernelPii)
        .other          _Z14mySimpleKernelPii,@"STO_CUDA_ENTRY STV_DEFAULT"
_Z14mySimpleKernelPii:
.text._Z14mySimpleKernelPii:
[----:B------:R-:W-:Y:S01]  /*0000*/  LDC R1, c[0x0][0x37c] ;  /* 0x0000df00ff017b82 */ /* 0x000fe20000000800 */
[----:B------:R-:W0:Y:S01]  /*0010*/  S2R R5, SR_CTAID.X ;  /* 0x0000000000057919 */ /* 0x000e220000002500 */
[----:B------:R-:W0:Y:S01]  /*0020*/  LDCU UR4, c[0x0][0x360] ;  /* 0x00006c00ff0477ac */ /* 0x000e220008000800 */
[----:B------:R-:W0:Y:S01]  /*0030*/  S2R R0, SR_TID.X ;  /* 0x0000000000007919 */ /* 0x000e220000002100 */
[----:B------:R-:W1:Y:S01]  /*0040*/  LDCU UR5, c[0x0][0x388] ;  /* 0x00007100ff0577ac */ /* 0x000e620008000800 */
[----:B0-----:R-:W-:-:S05]  /*0050*/  IMAD R5, R5, UR4, R0 ;  /* 0x0000000405057c24 */ /* 0x001fca000f8e0200 */
[----:B-1----:R-:W-:-:S13]  /*0060*/  ISETP.GE.AND P0, PT, R5, UR5, PT ;  /* 0x0000000505007c0c */ /* 0x002fda000bf06270 */
[----:B------:R-:W-:Y:S05]  /*0070*/  @P0 EXIT ;  /* 0x000000000000094d */ /* 0x000fea0003800000 */
[----:B------:R-:W0:Y:S01]  /*0080*/  LDC.64 R2, c[0x0][0x380] ;  /* 0x0000e000ff027b82 */ /* 0x000e220000000a00 */
[----:B------:R-:W1:Y:S01]  /*0090*/  LDCU.64 UR4, c[0x0][0x358] ;  /* 0x00006b00ff0477ac */ /* 0x000e620008000a00 */
[----:B0-----:R-:W-:-:S05]  /*00a0*/  IMAD.WIDE R2, R5, 0x4, R2 ;  /* 0x0000000405027825 */ /* 0x001fca00078e0202 */
[----:B-1----:R-:W2:Y:S02]  /*00b0*/  LDG.E R0, desc[UR4][R2.64] ;  /* 0x0000000402007981 */ /* 0x002ea4000c1e1900 */
[----:B--2---:R-:W-:-:S05]  /*00c0*/  IADD3 R5, PT, PT, R0, 0x1, RZ ;  /* 0x0000000100057810 */ /* 0x004fca0007ffe0ff */
[----:B------:R-:W-:Y:S01]  /*00d0*/  STG.E desc[UR4][R2.64], R5 ;  /* 0x0000000502007986 */ /* 0x000fe2000c101904 */
[----:B------:R-:W-:Y:S05]  /*00e0*/  EXIT ;  /* 0x000000000000794d */ /* 0x000fea0003800000 */
.L_x_0:
[----:B------:R-:W-:-:S00]  /*00f0*/  BRA `(.L_x_0) ;  /* 0xfffffffc00fc7947 */ /* 0x000fc0000383ffff */
[----:B------:R-:W-:-:S00]  /*0100*/  NOP ;  /* 0x0000000000007918 */ /* 0x000fc00000000000 */
[----:B------:R-:W-:-:S00]  /*0110*/  NOP ;  /* 0x0000000000007918 */ /* 0x000fc00000000000 */
[----:B------:R-:W-:-:S00]  /*0120*/  NOP ;  /* 0x0000000000007918 */ /* 0x000fc00000000000 */
[----:B------:R-:W-:-:S00]  /*0130*/  NOP ;  /* 0x0000000000007918 */ /* 0x000fc00000000000 */
[----:B------:R-:W-:-:S00]  /*0140*/  NOP ;  /* 0x0000000000007918 */ /* 0x000fc00000000000 */
[----:B------:R-:W-:-:S00]  /*0150*/  NOP ;  /* 0x0000000000007918 */ /* 0x000fc00000000000 */
[----:B------:R-:W-:-:S00]  /*0160*/  NOP ;  /* 0x0000000000007918 */ /* 0x000fc00000000000 */
[----:B------:R-:W-:-:S00]  /*0170*/  NOP ;  /* 0x0000000000007918 */ /* 0x000fc00000000000 */
.L_x_1:


//--------------------- .nv.shared.reserved.0     --------------------------
	.section	.nv.shared.reserved.0,"aw",@nobits
	.weak		__nv_reservedSMEM_offset_0_alias
	.size		__nv_reservedSMEM_offset_0_alias, 0, 64
	.other		__nv_reservedSMEM_offset_0_alias,@"STO_CUDA_RESERVED_SHARED STV_DEFAULT"
__nv_reservedSMEM_offset_0_alias:
	.zero		0
	.zero		64


//--------------------- .nv.constant0._Z14mySimpleKernelPii --------------------------
	.section	.nv.constant0._Z14mySimpleKernelPii,"a",@progbits
	.sectionflags	@""
	.align	4
.nv.constant0._Z14mySimpleKernelPii:
	.zero		908


//--------------------- SYMBOLS --------------------------

	.type		.nv.reservedSmem.offset0,@object
	.size		.nv.reservedSmem.offset0,0x4
